//
// Generated by NVIDIA NVVM Compiler
//
// Compiler Build ID: CL-36424714
// Cuda compilation tools, release 13.0, V13.0.88
// Based on NVVM 20.0.0
//

.version 9.0
.target sm_100
.address_size 64

	// .globl	_Z6EvolvePbPfdiS_

.visible .entry _Z6EvolvePbPfdiS_(
	.param .u64 .ptr .align 1 _Z6EvolvePbPfdiS__param_0,
	.param .u64 .ptr .align 1 _Z6EvolvePbPfdiS__param_1,
	.param .f64 _Z6EvolvePbPfdiS__param_2,
	.param .u32 _Z6EvolvePbPfdiS__param_3,
	.param .u64 .ptr .align 1 _Z6EvolvePbPfdiS__param_4
)
{
	.reg .pred 	%p<21>;
	.reg .b16 	%rs<12>;
	.reg .b32 	%r<47>;
	.reg .b32 	%f<38>;
	.reg .b64 	%rd<67>;
	.reg .b64 	%fd<4>;

	ld.param.u64 	%rd2, [_Z6EvolvePbPfdiS__param_1];
	ld.param.f64 	%fd1, [_Z6EvolvePbPfdiS__param_2];
	ld.param.u32 	%r4, [_Z6EvolvePbPfdiS__param_3];
	ld.param.u64 	%rd3, [_Z6EvolvePbPfdiS__param_4];
	mov.u32 	%r5, %ctaid.y;
	mov.u32 	%r6, %ntid.y;
	mov.u32 	%r7, %tid.y;
	mad.lo.s32 	%r8, %r5, %r6, %r7;
	mov.u32 	%r9, %ctaid.x;
	mov.u32 	%r10, %ntid.x;
	mov.u32 	%r11, %tid.x;
	mad.lo.s32 	%r2, %r9, %r10, %r11;
	max.s32 	%r12, %r2, %r8;
	setp.ge.s32 	%p1, %r12, %r4;
	@%p1 bra 	$L__BB0_2;
	ld.param.u64 	%rd66, [_Z6EvolvePbPfdiS__param_0];
	cvta.to.global.u64 	%rd4, %rd66;
	cvta.to.global.u64 	%rd5, %rd2;
	cvta.to.global.u64 	%rd6, %rd3;
	add.s32 	%r13, %r4, %r2;
	add.s32 	%r14, %r4, %r8;
	add.s32 	%r15, %r14, -1;
	add.s32 	%r16, %r13, -1;
	rem.s32 	%r17, %r16, %r4;
	rem.s32 	%r18, %r15, %r4;
	mul.lo.s32 	%r19, %r18, %r4;
	add.s32 	%r20, %r19, %r17;
	cvt.s64.s32 	%rd7, %r20;
	add.s64 	%rd8, %rd4, %rd7;
	ld.global.u8 	%rs1, [%rd8];
	setp.eq.s16 	%p2, %rs1, 1;
	selp.f32 	%f1, 0f3F800000, 0f00000000, %p2;
	rem.s32 	%r21, %r14, %r4;
	mul.lo.s32 	%r22, %r21, %r4;
	add.s32 	%r23, %r22, %r17;
	cvt.s64.s32 	%rd9, %r23;
	add.s64 	%rd10, %rd4, %rd9;
	ld.global.u8 	%rs2, [%rd10];
	setp.eq.s16 	%p3, %rs2, 1;
	add.f32 	%f2, %f1, 0f3F800000;
	selp.f32 	%f3, %f2, %f1, %p3;
	add.s32 	%r24, %r14, 1;
	rem.s32 	%r25, %r24, %r4;
	mul.lo.s32 	%r26, %r25, %r4;
	add.s32 	%r27, %r26, %r17;
	cvt.s64.s32 	%rd11, %r27;
	add.s64 	%rd12, %rd4, %rd11;
	ld.global.u8 	%rs3, [%rd12];
	setp.eq.s16 	%p4, %rs3, 1;
	add.f32 	%f4, %f3, 0f3F800000;
	selp.f32 	%f5, %f4, %f3, %p4;
	rem.s32 	%r28, %r13, %r4;
	add.s32 	%r29, %r19, %r28;
	cvt.s64.s32 	%rd13, %r29;
	add.s64 	%rd14, %rd4, %rd13;
	ld.global.u8 	%rs4, [%rd14];
	setp.eq.s16 	%p5, %rs4, 1;
	add.f32 	%f6, %f5, 0f3F800000;
	selp.f32 	%f7, %f6, %f5, %p5;
	add.s32 	%r30, %r22, %r28;
	cvt.s64.s32 	%rd15, %r30;
	add.s64 	%rd16, %rd4, %rd15;
	ld.global.u8 	%rs5, [%rd16];
	setp.eq.s16 	%p6, %rs5, 1;
	add.f32 	%f8, %f7, 0f3F800000;
	selp.f32 	%f9, %f8, %f7, %p6;
	add.s32 	%r31, %r26, %r28;
	cvt.s64.s32 	%rd17, %r31;
	add.s64 	%rd18, %rd4, %rd17;
	ld.global.u8 	%rs6, [%rd18];
	setp.eq.s16 	%p7, %rs6, 1;
	add.f32 	%f10, %f9, 0f3F800000;
	selp.f32 	%f11, %f10, %f9, %p7;
	add.s32 	%r32, %r13, 1;
	rem.s32 	%r33, %r32, %r4;
	add.s32 	%r34, %r19, %r33;
	cvt.s64.s32 	%rd19, %r34;
	add.s64 	%rd20, %rd4, %rd19;
	ld.global.u8 	%rs7, [%rd20];
	setp.eq.s16 	%p8, %rs7, 1;
	add.f32 	%f12, %f11, 0f3F800000;
	selp.f32 	%f13, %f12, %f11, %p8;
	add.s32 	%r35, %r22, %r33;
	cvt.s64.s32 	%rd21, %r35;
	add.s64 	%rd22, %rd4, %rd21;
	ld.global.u8 	%rs8, [%rd22];
	setp.eq.s16 	%p9, %rs8, 1;
	add.f32 	%f14, %f13, 0f3F800000;
	selp.f32 	%f15, %f14, %f13, %p9;
	add.s32 	%r36, %r26, %r33;
	cvt.s64.s32 	%rd23, %r36;
	add.s64 	%rd24, %rd4, %rd23;
	ld.global.u8 	%rs9, [%rd24];
	setp.eq.s16 	%p10, %rs9, 1;
	add.f32 	%f16, %f15, 0f3F800000;
	selp.f32 	%f17, %f16, %f15, %p10;
	mad.lo.s32 	%r37, %r4, %r8, %r2;
	cvt.s64.s32 	%rd25, %r37;
	add.s64 	%rd26, %rd4, %rd25;
	ld.global.u8 	%rs10, [%rd26];
	setp.eq.s16 	%p11, %rs10, 0;
	cvt.f64.f32 	%fd2, %f17;
	mul.f64 	%fd3, %fd1, %fd2;
	cvt.rn.f32.f64 	%f18, %fd3;
	selp.f32 	%f19, %f18, %f17, %p11;
	mul.wide.s32 	%rd27, %r37, 4;
	add.s64 	%rd28, %rd5, %rd27;
	st.global.f32 	[%rd28], %f19;
	bar.sync 	0;
	ld.global.f32 	%f20, [%rd28];
	mul.wide.s32 	%rd29, %r20, 4;
	add.s64 	%rd30, %rd5, %rd29;
	ld.global.f32 	%f21, [%rd30];
	setp.lt.f32 	%p12, %f20, %f21;
	selp.b32 	%r38, %r20, %r37, %p12;
	mul.wide.s32 	%rd31, %r38, 4;
	add.s64 	%rd32, %rd5, %rd31;
	ld.global.f32 	%f22, [%rd32];
	mul.wide.s32 	%rd33, %r23, 4;
	add.s64 	%rd34, %rd5, %rd33;
	ld.global.f32 	%f23, [%rd34];
	setp.lt.f32 	%p13, %f22, %f23;
	selp.b32 	%r39, %r23, %r38, %p13;
	mul.wide.s32 	%rd35, %r39, 4;
	add.s64 	%rd36, %rd5, %rd35;
	ld.global.f32 	%f24, [%rd36];
	mul.wide.s32 	%rd37, %r27, 4;
	add.s64 	%rd38, %rd5, %rd37;
	ld.global.f32 	%f25, [%rd38];
	setp.lt.f32 	%p14, %f24, %f25;
	selp.b32 	%r40, %r27, %r39, %p14;
	mul.wide.s32 	%rd39, %r40, 4;
	add.s64 	%rd40, %rd5, %rd39;
	ld.global.f32 	%f26, [%rd40];
	mul.wide.s32 	%rd41, %r29, 4;
	add.s64 	%rd42, %rd5, %rd41;
	ld.global.f32 	%f27, [%rd42];
	setp.lt.f32 	%p15, %f26, %f27;
	selp.b32 	%r41, %r29, %r40, %p15;
	mul.wide.s32 	%rd43, %r41, 4;
	add.s64 	%rd44, %rd5, %rd43;
	ld.global.f32 	%f28, [%rd44];
	mul.wide.s32 	%rd45, %r30, 4;
	add.s64 	%rd46, %rd5, %rd45;
	ld.global.f32 	%f29, [%rd46];
	setp.lt.f32 	%p16, %f28, %f29;
	selp.b32 	%r42, %r30, %r41, %p16;
	mul.wide.s32 	%rd47, %r42, 4;
	add.s64 	%rd48, %rd5, %rd47;
	ld.global.f32 	%f30, [%rd48];
	mul.wide.s32 	%rd49, %r31, 4;
	add.s64 	%rd50, %rd5, %rd49;
	ld.global.f32 	%f31, [%rd50];
	setp.lt.f32 	%p17, %f30, %f31;
	selp.b32 	%r43, %r31, %r42, %p17;
	mul.wide.s32 	%rd51, %r43, 4;
	add.s64 	%rd52, %rd5, %rd51;
	ld.global.f32 	%f32, [%rd52];
	mul.wide.s32 	%rd53, %r34, 4;
	add.s64 	%rd54, %rd5, %rd53;
	ld.global.f32 	%f33, [%rd54];
	setp.lt.f32 	%p18, %f32, %f33;
	selp.b32 	%r44, %r34, %r43, %p18;
	mul.wide.s32 	%rd55, %r44, 4;
	add.s64 	%rd56, %rd5, %rd55;
	ld.global.f32 	%f34, [%rd56];
	mul.wide.s32 	%rd57, %r35, 4;
	add.s64 	%rd58, %rd5, %rd57;
	ld.global.f32 	%f35, [%rd58];
	setp.lt.f32 	%p19, %f34, %f35;
	selp.b32 	%r45, %r35, %r44, %p19;
	mul.wide.s32 	%rd59, %r45, 4;
	add.s64 	%rd60, %rd5, %rd59;
	ld.global.f32 	%f36, [%rd60];
	mul.wide.s32 	%rd61, %r36, 4;
	add.s64 	%rd62, %rd5, %rd61;
	ld.global.f32 	%f37, [%rd62];
	setp.lt.f32 	%p20, %f36, %f37;
	selp.b32 	%r46, %r36, %r45, %p20;
	cvt.s64.s32 	%rd63, %r46;
	add.s64 	%rd64, %rd4, %rd63;
	ld.global.u8 	%rs11, [%rd64];
	add.s64 	%rd65, %rd6, %rd25;
	st.global.u8 	[%rd65], %rs11;
	bar.sync 	0;
$L__BB0_2:
	ret;

}


// ===== COMPILED SASS (sm_100) =====

	.target	sm_100

	.elftype	@"ET_EXEC"


//--------------------- .note.nv.tkinfo           --------------------------
	.section	.note.nv.tkinfo,"",@"SHT_NOTE"
	.sectionflags	@"SHF_NOTE_NV_TKINFO"
	.tkinfo
        /*0018*/ 	.word	0x00000002
        /*0030*/ 	.string	""
        /*0030*/ 	.string	"ptxas"
        /*0030*/ 	.string	"Cuda compilation tools, release 13.0, V13.0.88"
        /*0030*/ 	.string	"Build cuda_13.0.r13.0/compiler.36424714_0"
        /*0030*/ 	.string	"-arch sm_100 -m 64 "



//--------------------- .note.nv.cuinfo           --------------------------
	.section	.note.nv.cuinfo,"",@"SHT_NOTE"
	.sectionflags	@"SHF_NOTE_NV_CUINFO"
        /*0018*/ 	.short	0x0002
        /*001a*/ 	.short	0x0064
        /*001c*/ 	.short	0x0082
	.zero		2


//--------------------- .nv.info                  --------------------------
	.section	.nv.info,"",@"SHT_CUDA_INFO"
	.align	4


	//----- nvinfo : EIATTR_REGCOUNT
	.align		4
        /*0000*/ 	.byte	0x04, 0x2f
        /*0002*/ 	.short	(.L_1 - .L_0)
	.align		4
.L_0:
        /*0004*/ 	.word	index@(_Z6EvolvePbPfdiS_)
        /*0008*/ 	.word	0x00000020


	//----- nvinfo : EIATTR_FRAME_SIZE
	.align		4
.L_1:
        /*000c*/ 	.byte	0x04, 0x11
        /*000e*/ 	.short	(.L_3 - .L_2)
	.align		4
.L_2:
        /*0010*/ 	.word	index@(_Z6EvolvePbPfdiS_)
        /*0014*/ 	.word	0x00000000


	//----- nvinfo : EIATTR_MIN_STACK_SIZE
	.align		4
.L_3:
        /*0018*/ 	.byte	0x04, 0x12
        /*001a*/ 	.short	(.L_5 - .L_4)
	.align		4
.L_4:
        /*001c*/ 	.word	index@(_Z6EvolvePbPfdiS_)
        /*0020*/ 	.word	0x00000000
.L_5:


//--------------------- .nv.compat                --------------------------
	.section	.nv.compat,"",@"SHT_CUDA_COMPAT_INFO"
	.align	4
        /*0000*/ 	.byte	0x02, 0x09, 0x00, 0x00, 0x02, 0x02, 0x01, 0x00, 0x02, 0x05, 0x05, 0x00, 0x03, 0x07, 0x01, 0x01
        /*0010*/ 	.byte	0x02, 0x03, 0x00, 0x00, 0x02, 0x06, 0x01, 0x00, 0x04, 0x0b, 0x08, 0x00, 0x01, 0x00, 0x00, 0x00
        /*0020*/ 	.byte	0x00, 0x00, 0x00, 0x00


//--------------------- .nv.info._Z6EvolvePbPfdiS_ --------------------------
	.section	.nv.info._Z6EvolvePbPfdiS_,"",@"SHT_CUDA_INFO"
	.sectionflags	@""
	.align	4


	//----- nvinfo : EIATTR_CUDA_API_VERSION
	.align		4
        /*0000*/ 	.byte	0x04, 0x37
        /*0002*/ 	.short	(.L_7 - .L_6)
.L_6:
        /*0004*/ 	.word	0x00000082


	//----- nvinfo : EIATTR_KPARAM_INFO
	.align		4
.L_7:
        /*0008*/ 	.byte	0x04, 0x17
        /*000a*/ 	.short	(.L_9 - .L_8)
.L_8:
        /*000c*/ 	.word	0x00000000
        /*0010*/ 	.short	0x0004
        /*0012*/ 	.short	0x0020
        /*0014*/ 	.byte	0x00, 0xf5, 0x21, 0x00


	//----- nvinfo : EIATTR_KPARAM_INFO
	.align		4
.L_9:
        /*0018*/ 	.byte	0x04, 0x17
        /*001a*/ 	.short	(.L_11 - .L_10)
.L_10:
        /*001c*/ 	.word	0x00000000
        /*0020*/ 	.short	0x0003
        /*0022*/ 	.short	0x0018
        /*0024*/ 	.byte	0x00, 0xf0, 0x11, 0x00


	//----- nvinfo : EIATTR_KPARAM_INFO
	.align		4
.L_11:
        /*0028*/ 	.byte	0x04, 0x17
        /*002a*/ 	.short	(.L_13 - .L_12)
.L_12:
        /*002c*/ 	.word	0x00000000
        /*0030*/ 	.short	0x0002
        /*0032*/ 	.short	0x0010
        /*0034*/ 	.byte	0x00, 0xf0, 0x21, 0x00


	//----- nvinfo : EIATTR_KPARAM_INFO
	.align		4
.L_13:
        /*0038*/ 	.byte	0x04, 0x17
        /*003a*/ 	.short	(.L_15 - .L_14)
.L_14:
        /*003c*/ 	.word	0x00000000
        /*0040*/ 	.short	0x0001
        /*0042*/ 	.short	0x0008
        /*0044*/ 	.byte	0x00, 0xf5, 0x21, 0x00


	//----- nvinfo : EIATTR_KPARAM_INFO
	.align		4
.L_15:
        /*0048*/ 	.byte	0x04, 0x17
        /*004a*/ 	.short	(.L_17 - .L_16)
.L_16:
        /*004c*/ 	.word	0x00000000
        /*0050*/ 	.short	0x0000
        /*0052*/ 	.short	0x0000
        /*0054*/ 	.byte	0x00, 0xf5, 0x21, 0x00


	//----- nvinfo : EIATTR_SPARSE_MMA_MASK
	.align		4
.L_17:
        /*0058*/ 	.byte	0x03, 0x50
        /*005a*/ 	.short	0x0000


	//----- nvinfo : EIATTR_MAXREG_COUNT
	.align		4
        /*005c*/ 	.byte	0x03, 0x1b
        /*005e*/ 	.short	0x00ff


	//----- nvinfo : EIATTR_NUM_BARRIERS
	.align		4
        /*0060*/ 	.byte	0x02, 0x4c
        /*0062*/ 	.byte	0x01
	.zero		1


	//----- nvinfo : EIATTR_MERCURY_ISA_VERSION
	.align		4
        /*0064*/ 	.byte	0x03, 0x5f
        /*0066*/ 	.short	0x0101


	//----- nvinfo : EIATTR_VRC_CTA_INIT_COUNT
	.align		4
        /*0068*/ 	.byte	0x02, 0x4a
	.zero		1
	.zero		1


	//----- nvinfo : EIATTR_EXIT_INSTR_OFFSETS
	.align		4
        /*006c*/ 	.byte	0x04, 0x1c
        /*006e*/ 	.short	(.L_19 - .L_18)


	//   ....[0]....
.L_18:
        /*0070*/ 	.word	0x000000c0


	//   ....[1]....
        /*0074*/ 	.word	0x00000e70


	//----- nvinfo : EIATTR_CBANK_PARAM_SIZE
	.align		4
.L_19:
        /*0078*/ 	.byte	0x03, 0x19
        /*007a*/ 	.short	0x0028


	//----- nvinfo : EIATTR_PARAM_CBANK
	.align		4
        /*007c*/ 	.byte	0x04, 0x0a
        /*007e*/ 	.short	(.L_21 - .L_20)
	.align		4
.L_20:
        /*0080*/ 	.word	index@(.nv.constant0._Z6EvolvePbPfdiS_)
        /*0084*/ 	.short	0x0380
        /*0086*/ 	.short	0x0028


	//----- nvinfo : EIATTR_SW_WAR
	.align		4
.L_21:
        /*0088*/ 	.byte	0x04, 0x36
        /*008a*/ 	.short	(.L_23 - .L_22)
.L_22:
        /*008c*/ 	.word	0x00000008
.L_23:


//--------------------- .nv.callgraph             --------------------------
	.section	.nv.callgraph,"",@"SHT_CUDA_CALLGRAPH"
	.align	4
	.sectionentsize	8
	.align		4
        /*0000*/ 	.word	0x00000000
	.align		4
        /*0004*/ 	.word	0xffffffff
	.align		4
        /*0008*/ 	.word	0x00000000
	.align		4
        /*000c*/ 	.word	0xfffffffe
	.align		4
        /*0010*/ 	.word	0x00000000
	.align		4
        /*0014*/ 	.word	0xfffffffd
	.align		4
        /*0018*/ 	.word	0x00000000
	.align		4
        /*001c*/ 	.word	0xfffffffc


//--------------------- .text._Z6EvolvePbPfdiS_   --------------------------
	.section	.text._Z6EvolvePbPfdiS_,"ax",@progbits
	.align	128
        .global         _Z6EvolvePbPfdiS_
        .type           _Z6EvolvePbPfdiS_,@function
        .size           _Z6EvolvePbPfdiS_,(.L_x_1 - _Z6EvolvePbPfdiS_)
        .other          _Z6EvolvePbPfdiS_,@"STO_CUDA_ENTRY STV_DEFAULT"
_Z6EvolvePbPfdiS_:
.text._Z6EvolvePbPfdiS_:
[----:B------:R-:W-:Y:S01]  /*0000*/  LDC R1, c[0x0][0x37c] ;  /* 0x0000df00ff017b82 */ /* 0x000fe20000000800 */
[----:B------:R-:W0:Y:S07]  /*0010*/  S2R R3, SR_TID.Y ;  /* 0x0000000000037919 */ /* 0x000e2e0000002200 */
[----:B------:R-:W0:Y:S01]  /*0020*/  LDC R20, c[0x0][0x364] ;  /* 0x0000d900ff147b82 */ /* 0x000e220000000800 */
[----:B------:R-:W1:Y:S07]  /*0030*/  S2R R5, SR_TID.X ;  /* 0x0000000000057919 */ /* 0x000e6e0000002100 */
[----:B------:R-:W0:Y:S08]  /*0040*/  S2UR UR4, SR_CTAID.Y ;  /* 0x00000000000479c3 */ /* 0x000e300000002600 */
[----:B------:R-:W1:Y:S08]  /*0050*/  S2UR UR5, SR_CTAID.X ;  /* 0x00000000000579c3 */ /* 0x000e700000002500 */
[----:B------:R-:W1:Y:S08]  /*0060*/  LDC R22, c[0x0][0x360] ;  /* 0x0000d800ff167b82 */ /* 0x000e700000000800 */
[----:B------:R-:W2:Y:S01]  /*0070*/  LDC R21, c[0x0][0x398] ;  /* 0x0000e600ff157b82 */ /* 0x000ea20000000800 */
[----:B0-----:R-:W-:-:S02]  /*0080*/  IMAD R20, R20, UR4, R3 ;  /* 0x0000000414147c24 */ /* 0x001fc4000f8e0203 */
[----:B-1----:R-:W-:-:S05]  /*0090*/  IMAD R22, R22, UR5, R5 ;  /* 0x0000000516167c24 */ /* 0x002fca000f8e0205 */
[----:B------:R-:W-:-:S04]  /*00a0*/  VIMNMX R0, PT, PT, R20, R22, !PT ;  /* 0x0000001614007248 */ /* 0x000fc80007fe0100 */
[----:B--2---:R-:W-:-:S13]  /*00b0*/  ISETP.GE.AND P0, PT, R0, R21, PT ;  /* 0x000000150000720c */ /* 0x004fda0003f06270 */
[----:B------:R-:W-:Y:S05]  /*00c0*/  @P0 EXIT ;  /* 0x000000000000094d */ /* 0x000fea0003800000 */
[----:B------:R-:W-:Y:S01]  /*00d0*/  IABS R2, R21 ;  /* 0x0000001500027213 */ /* 0x000fe20000000000 */
[--C-:B------:R-:W-:Y:S01]  /*00e0*/  IMAD.IADD R4, R22, 0x1, R21.reuse ;  /* 0x0000000116047824 */ /* 0x100fe200078e0215 */
[----:B------:R-:W0:Y:S01]  /*00f0*/  LDCU.64 UR6, c[0x0][0x380] ;  /* 0x00007000ff0677ac */ /* 0x000e220008000a00 */
[----:B------:R-:W-:Y:S01]  /*0100*/  IMAD.IADD R5, R20, 0x1, R21 ;  /* 0x0000000114057824 */ /* 0x000fe200078e0215 */
[----:B------:R-:W1:Y:S01]  /*0110*/  I2F.RP R8, R2 ;  /* 0x0000000200087306 */ /* 0x000e620000209400 */
[C---:B------:R-:W-:Y:S01]  /*0120*/  VIADD R3, R4.reuse, 0xffffffff ;  /* 0xffffffff04037836 */ /* 0x040fe20000000000 */
[----:B------:R-:W-:Y:S01]  /*0130*/  IABS R14, R4 ;  /* 0x00000004000e7213 */ /* 0x000fe20000000000 */
[C---:B------:R-:W-:Y:S01]  /*0140*/  VIADD R0, R5.reuse, 0xffffffff ;  /* 0xffffffff05007836 */ /* 0x040fe20000000000 */
[----:B------:R-:W-:Y:S01]  /*0150*/  IABS R15, R5 ;  /* 0x00000005000f7213 */ /* 0x000fe20000000000 */
[----:B------:R-:W-:Y:S01]  /*0160*/  IMAD.MOV.U32 R6, RZ, RZ, RZ ;  /* 0x000000ffff067224 */ /* 0x000fe200078e00ff */
[----:B------:R-:W-:Y:S01]  /*0170*/  IABS R11, R3 ;  /* 0x00000003000b7213 */ /* 0x000fe20000000000 */
[----:B------:R-:W-:Y:S01]  /*0180*/  VIADD R12, R5, 0x1 ;  /* 0x00000001050c7836 */ /* 0x000fe20000000000 */
[----:B------:R-:W-:Y:S01]  /*0190*/  IABS R13, R0 ;  /* 0x00000000000d7213 */ /* 0x000fe20000000000 */
[----:B------:R-:W-:Y:S01]  /*01a0*/  VIADD R16, R4, 0x1 ;  /* 0x0000000104107836 */ /* 0x000fe20000000000 */
[----:B------:R-:W-:Y:S01]  /*01b0*/  ISETP.GE.AND P4, PT, R3, RZ, PT ;  /* 0x000000ff0300720c */ /* 0x000fe20003f86270 */
[----:B------:R-:W2:Y:S01]  /*01c0*/  LDCU.64 UR4, c[0x0][0x358] ;  /* 0x00006b00ff0477ac */ /* 0x000ea20008000a00 */
[----:B------:R-:W-:Y:S01]  /*01d0*/  IABS R17, R12 ;  /* 0x0000000c00117213 */ /* 0x000fe20000000000 */
[----:B-1----:R-:W1:Y:S01]  /*01e0*/  MUFU.RCP R8, R8 ;  /* 0x0000000800087308 */ /* 0x002e620000001000 */
[----:B------:R-:W3:Y:S01]  /*01f0*/  LDCU.64 UR8, c[0x0][0x390] ;  /* 0x00007200ff0877ac */ /* 0x000ee20008000a00 */
[----:B-1----:R-:W-:-:S06]  /*0200*/  VIADD R7, R8, 0xffffffe ;  /* 0x0ffffffe08077836 */ /* 0x002fcc0000000000 */
[----:B------:R-:W1:Y:S02]  /*0210*/  F2I.FTZ.U32.TRUNC.NTZ R7, R7 ;  /* 0x0000000700077305 */ /* 0x000e64000021f000 */
[----:B-1----:R-:W-:-:S04]  /*0220*/  IMAD.MOV R9, RZ, RZ, -R7 ;  /* 0x000000ffff097224 */ /* 0x002fc800078e0a07 */
[----:B------:R-:W-:-:S04]  /*0230*/  IMAD R9, R9, R2, RZ ;  /* 0x0000000209097224 */ /* 0x000fc800078e02ff */
[----:B------:R-:W-:-:S06]  /*0240*/  IMAD.HI.U32 R6, R7, R9, R6 ;  /* 0x0000000907067227 */ /* 0x000fcc00078e0006 */
[----:B------:R-:W-:-:S04]  /*0250*/  IMAD.HI.U32 R7, R6, R11, RZ ;  /* 0x0000000b06077227 */ /* 0x000fc800078e00ff */
[----:B------:R-:W-:-:S04]  /*0260*/  IMAD.HI.U32 R8, R6, R13, RZ ;  /* 0x0000000d06087227 */ /* 0x000fc800078e00ff */
[----:B------:R-:W-:-:S04]  /*0270*/  IMAD.HI.U32 R9, R6, R15, RZ ;  /* 0x0000000f06097227 */ /* 0x000fc800078e00ff */
[----:B------:R-:W-:Y:S02]  /*0280*/  IMAD.MOV R7, RZ, RZ, -R7 ;  /* 0x000000ffff077224 */ /* 0x000fe400078e0a07 */
[----:B------:R-:W-:Y:S02]  /*0290*/  IMAD.MOV R10, RZ, RZ, -R8 ;  /* 0x000000ffff0a7224 */ /* 0x000fe400078e0a08 */
[----:B------:R-:W-:Y:S02]  /*02a0*/  IMAD.MOV R9, RZ, RZ, -R9 ;  /* 0x000000ffff097224 */ /* 0x000fe400078e0a09 */
[C---:B------:R-:W-:Y:S02]  /*02b0*/  IMAD R7, R2.reuse, R7, R11 ;  /* 0x0000000702077224 */ /* 0x040fe400078e020b */
[----:B------:R-:W-:Y:S02]  /*02c0*/  IMAD R13, R2, R10, R13 ;  /* 0x0000000a020d7224 */ /* 0x000fe400078e020d */
[----:B------:R-:W-:Y:S01]  /*02d0*/  IMAD.HI.U32 R8, R6, R17, RZ ;  /* 0x0000001106087227 */ /* 0x000fe200078e00ff */
[----:B------:R-:W-:-:S02]  /*02e0*/  ISETP.GT.U32.AND P1, PT, R2, R7, PT ;  /* 0x000000070200720c */ /* 0x000fc40003f24070 */
[C---:B------:R-:W-:Y:S01]  /*02f0*/  ISETP.GT.U32.AND P2, PT, R2.reuse, R13, PT ;  /* 0x0000000d0200720c */ /* 0x040fe20003f44070 */
[C---:B------:R-:W-:Y:S02]  /*0300*/  IMAD R11, R2.reuse, R9, R15 ;  /* 0x00000009020b7224 */ /* 0x040fe400078e020f */
[----:B------:R-:W-:Y:S02]  /*0310*/  IMAD.MOV R15, RZ, RZ, -R8 ;  /* 0x000000ffff0f7224 */ /* 0x000fe400078e0a08 */
[----:B------:R-:W-:Y:S01]  /*0320*/  IMAD.MOV.U32 R9, RZ, RZ, R14 ;  /* 0x000000ffff097224 */ /* 0x000fe200078e000e */
[C---:B------:R-:W-:Y:S01]  /*0330*/  ISETP.GT.U32.AND P3, PT, R2.reuse, R11, PT ;  /* 0x0000000b0200720c */ /* 0x040fe20003f64070 */
[----:B------:R-:W-:Y:S01]  /*0340*/  IMAD R15, R2, R15, R17 ;  /* 0x0000000f020f7224 */ /* 0x000fe200078e0211 */
[----:B------:R-:W-:Y:S01]  /*0350*/  IABS R17, R16 ;  /* 0x0000001000117213 */ /* 0x000fe20000000000 */
[----:B------:R-:W-:-:S03]  /*0360*/  IMAD.HI.U32 R8, R6, R9, RZ ;  /* 0x0000000906087227 */ /* 0x000fc600078e00ff */
[C---:B------:R-:W-:Y:S01]  /*0370*/  ISETP.GT.U32.AND P0, PT, R2.reuse, R15, PT ;  /* 0x0000000f0200720c */ /* 0x040fe20003f04070 */
[----:B------:R-:W-:Y:S02]  /*0380*/  IMAD.MOV R8, RZ, RZ, -R8 ;  /* 0x000000ffff087224 */ /* 0x000fe400078e0a08 */
[--C-:B------:R-:W-:Y:S02]  /*0390*/  @!P1 IMAD.IADD R7, R7, 0x1, -R2.reuse ;  /* 0x0000000107079824 */ /* 0x100fe400078e0a02 */
[--C-:B------:R-:W-:Y:S02]  /*03a0*/  @!P2 IMAD.IADD R13, R13, 0x1, -R2.reuse ;  /* 0x000000010d0da824 */ /* 0x100fe400078e0a02 */
[C---:B------:R-:W-:Y:S01]  /*03b0*/  IMAD R9, R2.reuse, R8, R9 ;  /* 0x0000000802097224 */ /* 0x040fe200078e0209 */
[C---:B------:R-:W-:Y:S01]  /*03c0*/  ISETP.GT.U32.AND P2, PT, R2.reuse, R7, PT ;  /* 0x000000070200720c */ /* 0x040fe20003f44070 */
[----:B------:R-:W-:Y:S01]  /*03d0*/  @!P3 IMAD.IADD R11, R11, 0x1, -R2 ;  /* 0x000000010b0bb824 */ /* 0x000fe200078e0a02 */
[----:B------:R-:W-:Y:S01]  /*03e0*/  ISETP.GT.U32.AND P1, PT, R2, R13, PT ;  /* 0x0000000d0200720c */ /* 0x000fe20003f24070 */
[----:B------:R-:W-:Y:S01]  /*03f0*/  IMAD.HI.U32 R6, R6, R17, RZ ;  /* 0x0000001106067227 */ /* 0x000fe200078e00ff */
[----:B------:R-:W-:-:S02]  /*0400*/  ISETP.GT.U32.AND P5, PT, R2, R9, PT ;  /* 0x000000090200720c */ /* 0x000fc40003fa4070 */
[C---:B------:R-:W-:Y:S01]  /*0410*/  ISETP.GT.U32.AND P6, PT, R2.reuse, R11, PT ;  /* 0x0000000b0200720c */ /* 0x040fe20003fc4070 */
[----:B------:R-:W-:Y:S02]  /*0420*/  IMAD.MOV R6, RZ, RZ, -R6 ;  /* 0x000000ffff067224 */ /* 0x000fe400078e0a06 */
[--C-:B------:R-:W-:Y:S01]  /*0430*/  @!P0 IMAD.IADD R15, R15, 0x1, -R2.reuse ;  /* 0x000000010f0f8824 */ /* 0x100fe200078e0a02 */
[----:B------:R-:W-:Y:S01]  /*0440*/  ISETP.GE.AND P0, PT, R5, RZ, PT ;  /* 0x000000ff0500720c */ /* 0x000fe20003f06270 */
[C---:B------:R-:W-:Y:S01]  /*0450*/  IMAD R3, R2.reuse, R6, R17 ;  /* 0x0000000602037224 */ /* 0x040fe200078e0211 */
[----:B------:R-:W-:Y:S01]  /*0460*/  LOP3.LUT R5, RZ, R21, RZ, 0x33, !PT ;  /* 0x00000015ff057212 */ /* 0x000fe200078e33ff */
[--C-:B------:R-:W-:Y:S01]  /*0470*/  @!P2 IMAD.IADD R7, R7, 0x1, -R2.reuse ;  /* 0x000000010707a824 */ /* 0x100fe200078e0a02 */
[C---:B------:R-:W-:Y:S01]  /*0480*/  ISETP.GT.U32.AND P3, PT, R2.reuse, R15, PT ;  /* 0x0000000f0200720c */ /* 0x040fe20003f64070 */
[--C-:B------:R-:W-:Y:S01]  /*0490*/  @!P1 IMAD.IADD R13, R13, 0x1, -R2.reuse ;  /* 0x000000010d0d9824 */ /* 0x100fe200078e0a02 */
[----:B------:R-:W-:Y:S01]  /*04a0*/  ISETP.GT.U32.AND P1, PT, R2, R3, PT ;  /* 0x000000030200720c */ /* 0x000fe20003f24070 */
[--C-:B------:R-:W-:Y:S01]  /*04b0*/  @!P5 IMAD.IADD R9, R9, 0x1, -R2.reuse ;  /* 0x000000010909d824 */ /* 0x100fe200078e0a02 */
[----:B------:R-:W-:Y:S01]  /*04c0*/  ISETP.GE.AND P2, PT, R4, RZ, PT ;  /* 0x000000ff0400720c */ /* 0x000fe20003f46270 */
[----:B------:R-:W-:Y:S01]  /*04d0*/  @!P6 IMAD.IADD R11, R11, 0x1, -R2 ;  /* 0x000000010b0be824 */ /* 0x000fe200078e0a02 */
[----:B------:R-:W-:Y:S01]  /*04e0*/  ISETP.GE.AND P6, PT, R0, RZ, PT ;  /* 0x000000ff0000720c */ /* 0x000fe20003fc6270 */
[----:B------:R-:W-:Y:S01]  /*04f0*/  @!P4 IMAD.MOV R7, RZ, RZ, -R7 ;  /* 0x000000ffff07c224 */ /* 0x000fe200078e0a07 */
[----:B------:R-:W-:Y:S01]  /*0500*/  ISETP.GE.AND P4, PT, R12, RZ, PT ;  /* 0x000000ff0c00720c */ /* 0x000fe20003f86270 */
[----:B------:R-:W-:Y:S01]  /*0510*/  @!P0 IMAD.MOV R11, RZ, RZ, -R11 ;  /* 0x000000ffff0b8224 */ /* 0x000fe200078e0a0b */
[----:B------:R-:W-:-:S02]  /*0520*/  ISETP.GT.U32.AND P5, PT, R2, R9, PT ;  /* 0x000000090200720c */ /* 0x000fc40003fa4070 */
[----:B------:R-:W-:Y:S01]  /*0530*/  ISETP.GE.AND P0, PT, R16, RZ, PT ;  /* 0x000000ff1000720c */ /* 0x000fe20003f06270 */
[--C-:B------:R-:W-:Y:S01]  /*0540*/  @!P3 IMAD.IADD R15, R15, 0x1, -R2.reuse ;  /* 0x000000010f0fb824 */ /* 0x100fe200078e0a02 */
[----:B------:R-:W-:Y:S01]  /*0550*/  ISETP.NE.AND P3, PT, R21, RZ, PT ;  /* 0x000000ff1500720c */ /* 0x000fe20003f65270 */
[----:B------:R-:W-:Y:S02]  /*0560*/  @!P1 IMAD.IADD R3, R3, 0x1, -R2 ;  /* 0x0000000103039824 */ /* 0x000fe400078e0a02 */
[----:B------:R-:W-:Y:S01]  /*0570*/  IMAD.MOV.U32 R10, RZ, RZ, R15 ;  /* 0x000000ffff0a7224 */ /* 0x000fe200078e000f */
[C---:B------:R-:W-:Y:S01]  /*0580*/  SEL R0, R5.reuse, R7, !P3 ;  /* 0x0000000705007207 */ /* 0x040fe20005800000 */
[----:B------:R-:W-:Y:S01]  /*0590*/  @!P6 IMAD.MOV R13, RZ, RZ, -R13 ;  /* 0x000000ffff0de224 */ /* 0x000fe200078e0a0d */
[----:B------:R-:W-:Y:S01]  /*05a0*/  ISETP.GT.U32.AND P1, PT, R2, R3, PT ;  /* 0x000000030200720c */ /* 0x000fe20003f24070 */
[----:B------:R-:W-:Y:S01]  /*05b0*/  @!P4 IMAD.MOV R10, RZ, RZ, -R10 ;  /* 0x000000ffff0ac224 */ /* 0x000fe200078e0a0a */
[----:B------:R-:W-:Y:S01]  /*05c0*/  SEL R12, R5, R11, !P3 ;  /* 0x0000000b050c7207 */ /* 0x000fe20005800000 */
[----:B------:R-:W-:Y:S01]  /*05d0*/  @!P5 IMAD.IADD R9, R9, 0x1, -R2 ;  /* 0x000000010909d824 */ /* 0x000fe200078e0a02 */
[----:B------:R-:W-:-:S02]  /*05e0*/  SEL R26, R5, R13, !P3 ;  /* 0x0000000d051a7207 */ /* 0x000fc40005800000 */
[C---:B------:R-:W-:Y:S01]  /*05f0*/  SEL R10, R5.reuse, R10, !P3 ;  /* 0x0000000a050a7207 */ /* 0x040fe20005800000 */
[-CC-:B------:R-:W-:Y:S02]  /*0600*/  IMAD R14, R12, R21.reuse, R0.reuse ;  /* 0x000000150c0e7224 */ /* 0x180fe400078e0200 */
[----:B------:R-:W-:Y:S02]  /*0610*/  @!P2 IMAD.MOV R9, RZ, RZ, -R9 ;  /* 0x000000ffff09a224 */ /* 0x000fe400078e0a09 */
[-CC-:B------:R-:W-:Y:S01]  /*0620*/  IMAD R15, R26, R21.reuse, R0.reuse ;  /* 0x000000151a0f7224 */ /* 0x180fe200078e0200 */
[----:B0-----:R-:W-:Y:S01]  /*0630*/  IADD3 R6, P2, PT, R14, UR6, RZ ;  /* 0x000000060e067c10 */ /* 0x001fe2000ff5e0ff */
[----:B------:R-:W-:Y:S01]  /*0640*/  IMAD R0, R10, R21, R0 ;  /* 0x000000150a007224 */ /* 0x000fe200078e0200 */
[----:B------:R-:W-:Y:S01]  /*0650*/  SEL R24, R5, R9, !P3 ;  /* 0x0000000905187207 */ /* 0x000fe20005800000 */
[----:B------:R-:W-:Y:S01]  /*0660*/  @!P1 IMAD.IADD R3, R3, 0x1, -R2 ;  /* 0x0000000103039824 */ /* 0x000fe200078e0a02 */
[----:B------:R-:W-:-:S02]  /*0670*/  IADD3 R28, P4, PT, R15, UR6, RZ ;  /* 0x000000060f1c7c10 */ /* 0x000fc4000ff9e0ff */
[----:B------:R-:W-:Y:S01]  /*0680*/  IADD3 R8, P1, PT, R0, UR6, RZ ;  /* 0x0000000600087c10 */ /* 0x000fe2000ff3e0ff */
[-CC-:B------:R-:W-:Y:S01]  /*0690*/  IMAD R18, R26, R21.reuse, R24.reuse ;  /* 0x000000151a127224 */ /* 0x180fe200078e0218 */
[----:B------:R-:W-:Y:S01]  /*06a0*/  LEA.HI.X.SX32 R7, R14, UR7, 0x1, P2 ;  /* 0x000000070e077c11 */ /* 0x000fe200090f0eff */
[----:B------:R-:W-:Y:S01]  /*06b0*/  IMAD.MOV.U32 R11, RZ, RZ, R3 ;  /* 0x000000ffff0b7224 */ /* 0x000fe200078e0003 */
[----:B------:R-:W-:Y:S01]  /*06c0*/  LEA.HI.X.SX32 R29, R15, UR7, 0x1, P4 ;  /* 0x000000070f1d7c11 */ /* 0x000fe2000a0f0eff */
[-CC-:B------:R-:W-:Y:S01]  /*06d0*/  IMAD R19, R12, R21.reuse, R24.reuse ;  /* 0x000000150c137224 */ /* 0x180fe200078e0218 */
[----:B------:R-:W-:Y:S01]  /*06e0*/  LEA.HI.X.SX32 R9, R0, UR7, 0x1, P1 ;  /* 0x0000000700097c11 */ /* 0x000fe200088f0eff */
[----:B--2---:R0:W2:Y:S01]  /*06f0*/  LDG.E.U8 R17, desc[UR4][R6.64] ;  /* 0x0000000406117981 */ /* 0x0040a2000c1e1100 */
[----:B------:R-:W-:Y:S01]  /*0700*/  IADD3 R2, P1, PT, R18, UR6, RZ ;  /* 0x0000000612027c10 */ /* 0x000fe2000ff3e0ff */
[----:B------:R-:W-:Y:S01]  /*0710*/  @!P0 IMAD.MOV R11, RZ, RZ, -R11 ;  /* 0x000000ffff0b8224 */ /* 0x000fe200078e0a0b */
[----:B------:R-:W-:Y:S01]  /*0720*/  IADD3 R4, P0, PT, R19, UR6, RZ ;  /* 0x0000000613047c10 */ /* 0x000fe2000ff1e0ff */
[----:B------:R-:W4:Y:S01]  /*0730*/  LDG.E.U8 R16, desc[UR4][R28.64] ;  /* 0x000000041c107981 */ /* 0x000f22000c1e1100 */
[----:B------:R-:W-:Y:S01]  /*0740*/  IMAD R24, R10, R21, R24 ;  /* 0x000000150a187224 */ /* 0x000fe200078e0218 */
[----:B------:R-:W-:-:S02]  /*0750*/  LEA.HI.X.SX32 R3, R18, UR7, 0x1, P1 ;  /* 0x0000000712037c11 */ /* 0x000fc400088f0eff */
[----:B------:R1:W5:Y:S01]  /*0760*/  LDG.E.U8 R23, desc[UR4][R8.64] ;  /* 0x0000000408177981 */ /* 0x000362000c1e1100 */
[----:B------:R-:W-:Y:S02]  /*0770*/  SEL R11, R5, R11, !P3 ;  /* 0x0000000b050b7207 */ /* 0x000fe40005800000 */
[----:B0-----:R-:W-:Y:S01]  /*0780*/  IADD3 R6, P1, PT, R24, UR6, RZ ;  /* 0x0000000618067c10 */ /* 0x001fe2000ff3e0ff */
[----:B------:R-:W3:Y:S01]  /*0790*/  LDG.E.U8 R2, desc[UR4][R2.64] ;  /* 0x0000000402027981 */ /* 0x000ee2000c1e1100 */
[----:B------:R-:W-:Y:S01]  /*07a0*/  LEA.HI.X.SX32 R5, R19, UR7, 0x1, P0 ;  /* 0x0000000713057c11 */ /* 0x000fe200080f0eff */
[-CC-:B------:R-:W-:Y:S01]  /*07b0*/  IMAD R25, R26, R21.reuse, R11.reuse ;  /* 0x000000151a197224 */ /* 0x180fe200078e020b */
[----:B------:R-:W-:Y:S01]  /*07c0*/  LEA.HI.X.SX32 R7, R24, UR7, 0x1, P1 ;  /* 0x0000000718077c11 */ /* 0x000fe200088f0eff */
[-CC-:B------:R-:W-:Y:S02]  /*07d0*/  IMAD R27, R12, R21.reuse, R11.reuse ;  /* 0x000000150c1b7224 */ /* 0x180fe400078e020b */
[----:B------:R-:W3:Y:S01]  /*07e0*/  LDG.E.U8 R26, desc[UR4][R4.64] ;  /* 0x00000004041a7981 */ /* 0x000ee2000c1e1100 */
[----:B-1----:R-:W-:Y:S01]  /*07f0*/  IADD3 R8, P0, PT, R25, UR6, RZ ;  /* 0x0000000619087c10 */ /* 0x002fe2000ff1e0ff */
[----:B------:R-:W-:-:S02]  /*0800*/  IMAD R28, R10, R21, R11 ;  /* 0x000000150a1c7224 */ /* 0x000fc400078e020b */
[----:B------:R0:W3:Y:S01]  /*0810*/  LDG.E.U8 R6, desc[UR4][R6.64] ;  /* 0x0000000406067981 */ /* 0x0000e2000c1e1100 */
[----:B------:R-:W-:Y:S02]  /*0820*/  IADD3 R10, P1, PT, R27, UR6, RZ ;  /* 0x000000061b0a7c10 */ /* 0x000fe4000ff3e0ff */
[----:B------:R-:W-:Y:S02]  /*0830*/  LEA.HI.X.SX32 R9, R25, UR7, 0x1, P0 ;  /* 0x0000000719097c11 */ /* 0x000fe400080f0eff */
[C---:B------:R-:W-:Y:S02]  /*0840*/  IADD3 R12, P0, PT, R28.reuse, UR6, RZ ;  /* 0x000000061c0c7c10 */ /* 0x040fe4000ff1e0ff */
[----:B------:R-:W-:Y:S01]  /*0850*/  LEA.HI.X.SX32 R11, R27, UR7, 0x1, P1 ;  /* 0x000000071b0b7c11 */ /* 0x000fe200088f0eff */
[----:B------:R-:W3:Y:S01]  /*0860*/  LDG.E.U8 R8, desc[UR4][R8.64] ;  /* 0x0000000408087981 */ /* 0x000ee2000c1e1100 */
[----:B------:R-:W-:-:S03]  /*0870*/  LEA.HI.X.SX32 R13, R28, UR7, 0x1, P0 ;  /* 0x000000071c0d7c11 */ /* 0x000fc600080f0eff */
[----:B------:R-:W3:Y:S04]  /*0880*/  LDG.E.U8 R10, desc[UR4][R10.64] ;  /* 0x000000040a0a7981 */ /* 0x000ee8000c1e1100 */
[----:B------:R-:W3:Y:S01]  /*0890*/  LDG.E.U8 R12, desc[UR4][R12.64] ;  /* 0x000000040c0c7981 */ /* 0x000ee2000c1e1100 */
[----:B------:R-:W-:-:S05]  /*08a0*/  IMAD R20, R20, R21, R22 ;  /* 0x0000001514147224 */ /* 0x000fca00078e0216 */
[----:B0-----:R-:W-:Y:S02]  /*08b0*/  SHF.R.S32.HI R7, RZ, 0x1f, R20 ;  /* 0x0000001fff077819 */ /* 0x001fe40000011414 */
[----:B------:R-:W-:-:S04]  /*08c0*/  IADD3 R4, P0, PT, R20, UR6, RZ ;  /* 0x0000000614047c10 */ /* 0x000fc8000ff1e0ff */
[----:B------:R-:W-:-:S05]  /*08d0*/  IADD3.X R5, PT, PT, R7, UR7, RZ, P0, !PT ;  /* 0x0000000707057c10 */ /* 0x000fca00087fe4ff */
[----:B------:R0:W3:Y:S01]  /*08e0*/  LDG.E.U8 R22, desc[UR4][R4.64] ;  /* 0x0000000404167981 */ /* 0x0000e2000c1e1100 */
[----:B--2---:R-:W-:Y:S02]  /*08f0*/  ISETP.NE.AND P1, PT, R17, 0x1, PT ;  /* 0x000000011100780c */ /* 0x004fe40003f25270 */
[----:B----4-:R-:W-:Y:S02]  /*0900*/  ISETP.NE.AND P0, PT, R16, 0x1, PT ;  /* 0x000000011000780c */ /* 0x010fe40003f05270 */
[----:B-----5:R-:W-:Y:S02]  /*0910*/  ISETP.NE.AND P2, PT, R23, 0x1, PT ;  /* 0x000000011700780c */ /* 0x020fe40003f45270 */
[----:B------:R-:W-:Y:S02]  /*0920*/  FSEL R3, RZ, 1, P0 ;  /* 0x3f800000ff037808 */ /* 0x000fe40000000000 */
[----:B---3--:R-:W-:-:S05]  /*0930*/  ISETP.NE.AND P0, PT, R2, 0x1, PT ;  /* 0x000000010200780c */ /* 0x008fca0003f05270 */
[----:B------:R-:W-:Y:S01]  /*0940*/  @!P1 FADD R3, R3, 1 ;  /* 0x3f80000003039421 */ /* 0x000fe20000000000 */
[----:B------:R-:W-:-:S03]  /*0950*/  ISETP.NE.AND P1, PT, R26, 0x1, PT ;  /* 0x000000011a00780c */ /* 0x000fc60003f25270 */
[----:B------:R-:W-:Y:S01]  /*0960*/  @!P2 FADD R3, R3, 1 ;  /* 0x3f8000000303a421 */ /* 0x000fe20000000000 */
[----:B------:R-:W-:-:S03]  /*0970*/  ISETP.NE.AND P2, PT, R6, 0x1, PT ;  /* 0x000000010600780c */ /* 0x000fc60003f45270 */
[----:B------:R-:W-:Y:S01]  /*0980*/  @!P0 FADD R3, R3, 1 ;  /* 0x3f80000003038421 */ /* 0x000fe20000000000 */
[----:B------:R-:W-:-:S05]  /*0990*/  ISETP.NE.AND P0, PT, R8, 0x1, PT ;  /* 0x000000010800780c */ /* 0x000fca0003f05270 */
[----:B------:R-:W-:Y:S01]  /*09a0*/  @!P1 FADD R3, R3, 1 ;  /* 0x3f80000003039421 */ /* 0x000fe20000000000 */
[----:B------:R-:W-:-:S03]  /*09b0*/  ISETP.NE.AND P1, PT, R10, 0x1, PT ;  /* 0x000000010a00780c */ /* 0x000fc60003f25270 */
[----:B------:R-:W-:Y:S01]  /*09c0*/  @!P2 FADD R3, R3, 1 ;  /* 0x3f8000000303a421 */ /* 0x000fe20000000000 */
[----:B------:R-:W-:-:S03]  /*09d0*/  ISETP.NE.AND P2, PT, R12, 0x1, PT ;  /* 0x000000010c00780c */ /* 0x000fc60003f45270 */
[----:B------:R-:W-:Y:S02]  /*09e0*/  IMAD.MOV.U32 R21, RZ, RZ, R3 ;  /* 0x000000ffff157224 */ /* 0x000fe400078e0003 */
[----:B------:R-:W1:Y:S02]  /*09f0*/  LDC.64 R2, c[0x0][0x388] ;  /* 0x0000e200ff027b82 */ /* 0x000e640000000a00 */
[----:B------:R-:W-:-:S04]  /*0a00*/  @!P0 FADD R21, R21, 1 ;  /* 0x3f80000015158421 */ /* 0x000fc80000000000 */
[----:B------:R-:W-:-:S04]  /*0a10*/  @!P1 FADD R21, R21, 1 ;  /* 0x3f80000015159421 */ /* 0x000fc80000000000 */
[----:B------:R-:W-:-:S04]  /*0a20*/  @!P2 FADD R21, R21, 1 ;  /* 0x3f8000001515a421 */ /* 0x000fc80000000000 */
[----:B0-----:R-:W0:Y:S01]  /*0a30*/  F2F.F64.F32 R4, R21 ;  /* 0x0000001500047310 */ /* 0x001e220000201800 */
[----:B------:R-:W-:Y:S01]  /*0a40*/  ISETP.NE.AND P0, PT, R22, RZ, PT ;  /* 0x000000ff1600720c */ /* 0x000fe20003f05270 */
[----:B0-----:R-:W-:-:S12]  /*0a50*/  DMUL R12, R4, UR8 ;  /* 0x00000008040c7c28 */ /* 0x001fd80008000000 */
[----:B------:R-:W0:Y:S01]  /*0a60*/  @!P0 F2F.F32.F64 R21, R12 ;  /* 0x0000000c00158310 */ /* 0x000e220000301000 */
[----:B-1----:R-:W-:-:S05]  /*0a70*/  IMAD.WIDE R4, R20, 0x4, R2 ;  /* 0x0000000414047825 */ /* 0x002fca00078e0202 */
[----:B0-----:R0:W-:Y:S01]  /*0a80*/  STG.E desc[UR4][R4.64], R21 ;  /* 0x0000001504007986 */ /* 0x0011e2000c101904 */
[----:B------:R-:W-:Y:S01]  /*0a90*/  BAR.SYNC.DEFER_BLOCKING 0x0 ;  /* 0x0000000000007b1d */ /* 0x000fe20000010000 */
[----:B------:R-:W-:-:S05]  /*0aa0*/  IMAD.WIDE R8, R15, 0x4, R2 ;  /* 0x000000040f087825 */ /* 0x000fca00078e0202 */
[----:B------:R-:W2:Y:S04]  /*0ab0*/  LDG.E R6, desc[UR4][R4.64] ;  /* 0x0000000404067981 */ /* 0x000ea8000c1e1900 */
[----:B------:R-:W2:Y:S01]  /*0ac0*/  LDG.E R9, desc[UR4][R8.64] ;  /* 0x0000000408097981 */ /* 0x000ea2000c1e1900 */
[----:B------:R-:W-:-:S06]  /*0ad0*/  IMAD.WIDE R16, R14, 0x4, R2 ;  /* 0x000000040e107825 */ /* 0x000fcc00078e0202 */
[----:B------:R-:W3:Y:S01]  /*0ae0*/  LDG.E R17, desc[UR4][R16.64] ;  /* 0x0000000410117981 */ /* 0x000ee2000c1e1900 */
[----:B--2---:R-:W-:-:S04]  /*0af0*/  FSETP.GEU.AND P0, PT, R6, R9, PT ;  /* 0x000000090600720b */ /* 0x004fc80003f0e000 */
[----:B------:R-:W-:-:S05]  /*0b00*/  SEL R15, R15, R20, !P0 ;  /* 0x000000140f0f7207 */ /* 0x000fca0004000000 */
[----:B------:R-:W-:-:S06]  /*0b10*/  IMAD.WIDE R10, R15, 0x4, R2 ;  /* 0x000000040f0a7825 */ /* 0x000fcc00078e0202 */
[----:B------:R-:W3:Y:S01]  /*0b20*/  LDG.E R10, desc[UR4][R10.64] ;  /* 0x000000040a0a7981 */ /* 0x000ee2000c1e1900 */
[----:B------:R-:W-:-:S06]  /*0b30*/  IMAD.WIDE R12, R0, 0x4, R2 ;  /* 0x00000004000c7825 */ /* 0x000fcc00078e0202 */
[----:B------:R-:W2:Y:S01]  /*0b40*/  LDG.E R13, desc[UR4][R12.64] ;  /* 0x000000040c0d7981 */ /* 0x000ea2000c1e1900 */
[----:B---3--:R-:W-:-:S04]  /*0b50*/  FSETP.GEU.AND P0, PT, R10, R17, PT ;  /* 0x000000110a00720b */ /* 0x008fc80003f0e000 */
[----:B------:R-:W-:-:S05]  /*0b60*/  SEL R15, R14, R15, !P0 ;  /* 0x0000000f0e0f7207 */ /* 0x000fca0004000000 */
[----:B0-----:R-:W-:-:S06]  /*0b70*/  IMAD.WIDE R4, R15, 0x4, R2 ;  /* 0x000000040f047825 */ /* 0x001fcc00078e0202 */
[----:B------:R-:W2:Y:S02]  /*0b80*/  LDG.E R4, desc[UR4][R4.64] ;  /* 0x0000000404047981 */ /* 0x000ea4000c1e1900 */
[----:B--2---:R-:W-:-:S04]  /*0b90*/  FSETP.GEU.AND P0, PT, R4, R13, PT ;  /* 0x0000000d0400720b */ /* 0x004fc80003f0e000 */
[----:B------:R-:W-:Y:S01]  /*0ba0*/  SEL R21, R0, R15, !P0 ;  /* 0x0000000f00157207 */ /* 0x000fe20004000000 */
[----:B------:R-:W-:-:S04]  /*0bb0*/  IMAD.WIDE R14, R18, 0x4, R2 ;  /* 0x00000004120e7825 */ /* 0x000fc800078e0202 */
[--C-:B------:R-:W-:Y:S02]  /*0bc0*/  IMAD.WIDE R8, R21, 0x4, R2.reuse ;  /* 0x0000000415087825 */ /* 0x100fe400078e0202 */
        /* <DEDUP_REMOVED lines=12> */
[----:B------:R-:W-:-:S06]  /*0c90*/  IMAD.WIDE R4, R19, 0x4, R2 ;  /* 0x0000000413047825 */ /* 0x000fcc00078e0202 */
        /* <DEDUP_REMOVED lines=18> */
[----:B------:R-:W3:Y:S02]  /*0dc0*/  LDG.E R2, desc[UR4][R2.64] ;  /* 0x0000000402027981 */ /* 0x000ee4000c1e1900 */
[----:B---3--:R-:W-:-:S04]  /*0dd0*/  FSETP.GEU.AND P0, PT, R2, R5, PT ;  /* 0x000000050200720b */ /* 0x008fc80003f0e000 */
[----:B------:R-:W-:-:S04]  /*0de0*/  SEL R19, R28, R19, !P0 ;  /* 0x000000131c137207 */ /* 0x000fc80004000000 */
[----:B------:R-:W-:-:S04]  /*0df0*/  IADD3 R8, P0, PT, R19, UR6, RZ ;  /* 0x0000000613087c10 */ /* 0x000fc8000ff1e0ff */
[----:B------:R-:W-:Y:S01]  /*0e00*/  LEA.HI.X.SX32 R9, R19, UR7, 0x1, P0 ;  /* 0x0000000713097c11 */ /* 0x000fe200080f0eff */
[----:B------:R-:W0:Y:S05]  /*0e10*/  LDCU.64 UR6, c[0x0][0x3a0] ;  /* 0x00007400ff0677ac */ /* 0x000e2a0008000a00 */
[----:B------:R-:W2:Y:S01]  /*0e20*/  LDG.E.U8 R9, desc[UR4][R8.64] ;  /* 0x0000000408097981 */ /* 0x000ea2000c1e1100 */
[----:B0-----:R-:W-:-:S04]  /*0e30*/  IADD3 R20, P0, PT, R20, UR6, RZ ;  /* 0x0000000614147c10 */ /* 0x001fc8000ff1e0ff */
[----:B------:R-:W-:-:S05]  /*0e40*/  IADD3.X R21, PT, PT, R7, UR7, RZ, P0, !PT ;  /* 0x0000000707157c10 */ /* 0x000fca00087fe4ff */
[----:B--2---:R-:W-:Y:S01]  /*0e50*/  STG.E.U8 desc[UR4][R20.64], R9 ;  /* 0x0000000914007986 */ /* 0x004fe2000c101104 */
[----:B------:R-:W-:Y:S06]  /*0e60*/  BAR.SYNC.DEFER_BLOCKING 0x0 ;  /* 0x0000000000007b1d */ /* 0x000fec0000010000 */
[----:B------:R-:W-:Y:S05]  /*0e70*/  EXIT ;  /* 0x000000000000794d */ /* 0x000fea0003800000 */
.L_x_0:
[----:B------:R-:W-:-:S00]  /*0e80*/  BRA `(.L_x_0) ;  /* 0xfffffffc00fc7947 */ /* 0x000fc0000383ffff */
[----:B------:R-:W-:-:S00]  /*0e90*/  NOP ;  /* 0x0000000000007918 */ /* 0x000fc00000000000 */
        /* <DEDUP_REMOVED lines=14> */
.L_x_1:


//--------------------- .nv.shared.reserved.0     --------------------------
	.section	.nv.shared.reserved.0,"aw",@nobits
	.weak		__nv_reservedSMEM_offset_0_alias
	.size		__nv_reservedSMEM_offset_0_alias, 0, 64
	.other		__nv_reservedSMEM_offset_0_alias,@"STO_CUDA_RESERVED_SHARED STV_DEFAULT"
__nv_reservedSMEM_offset_0_alias:
	.zero		0
	.zero		64


//--------------------- .nv.constant0._Z6EvolvePbPfdiS_ --------------------------
	.section	.nv.constant0._Z6EvolvePbPfdiS_,"a",@progbits
	.sectionflags	@""
	.align	4
.nv.constant0._Z6EvolvePbPfdiS_:
	.zero		936


//--------------------- SYMBOLS --------------------------

	.type		.nv.reservedSmem.offset0,@object
	.size		.nv.reservedSmem.offset0,0x4
